	.headerflags	@"EF_CUDA_TEXMODE_UNIFIED EF_CUDA_64BIT_ADDRESS EF_CUDA_SM89 EF_CUDA_VIRTUAL_SM(EF_CUDA_SM89)"
	.elftype	@"ET_EXEC"


//--------------------- .nv.info                  --------------------------
	.section	.nv.info,"",@"SHT_CUDA_INFO"
	.align	4


	//----- nvinfo : EIATTR_REGCOUNT
	.align		4
        /*0000*/ 	.byte	0x04, 0x2f
        /*0002*/ 	.short	(.L_1 - .L_0)
	.align		4
.L_0:
        /*0004*/ 	.word	index@(triton__0d1d2de)
        /*0008*/ 	.word	0x0000000c


	//----- nvinfo : EIATTR_MAX_STACK_SIZE
	.align		4
.L_1:
        /*000c*/ 	.byte	0x04, 0x23
        /*000e*/ 	.short	(.L_3 - .L_2)
	.align		4
.L_2:
        /*0010*/ 	.word	index@(triton__0d1d2de)
        /*0014*/ 	.word	0x00000000


	//----- nvinfo : EIATTR_MIN_STACK_SIZE
	.align		4
.L_3:
        /*0018*/ 	.byte	0x04, 0x12
        /*001a*/ 	.short	(.L_5 - .L_4)
	.align		4
.L_4:
        /*001c*/ 	.word	index@(triton__0d1d2de)
        /*0020*/ 	.word	0x00000000


	//----- nvinfo : EIATTR_FRAME_SIZE
	.align		4
.L_5:
        /*0024*/ 	.byte	0x04, 0x11
        /*0026*/ 	.short	(.L_7 - .L_6)
	.align		4
.L_6:
        /*0028*/ 	.word	index@(triton__0d1d2de)
        /*002c*/ 	.word	0x00000000
.L_7:


//--------------------- .nv.info.triton__0d1d2de  --------------------------
	.section	.nv.info.triton__0d1d2de,"",@"SHT_CUDA_INFO"
	.align	4


	//----- nvinfo : EIATTR_CUDA_API_VERSION
	.align		4
        /*0000*/ 	.byte	0x04, 0x37
        /*0002*/ 	.short	(.L_9 - .L_8)
.L_8:
        /*0004*/ 	.word	0x0000007b


	//----- nvinfo : EIATTR_PARAM_CBANK
	.align		4
.L_9:
        /*0008*/ 	.byte	0x04, 0x0a
        /*000a*/ 	.short	(.L_11 - .L_10)
	.align		4
.L_10:
        /*000c*/ 	.word	index@(.nv.constant0.triton__0d1d2de)
        /*0010*/ 	.short	0x0160
        /*0012*/ 	.short	0x0014


	//----- nvinfo : EIATTR_CBANK_PARAM_SIZE
	.align		4
.L_11:
        /*0014*/ 	.byte	0x03, 0x19
        /*0016*/ 	.short	0x0014


	//----- nvinfo : EIATTR_KPARAM_INFO
	.align		4
        /*0018*/ 	.byte	0x04, 0x17
        /*001a*/ 	.short	(.L_13 - .L_12)
.L_12:
        /*001c*/ 	.word	0x00000000
        /*0020*/ 	.short	0x0002
        /*0022*/ 	.short	0x0010
        /*0024*/ 	.byte	0x00, 0xf0, 0x11, 0x00


	//----- nvinfo : EIATTR_KPARAM_INFO
	.align		4
.L_13:
        /*0028*/ 	.byte	0x04, 0x17
        /*002a*/ 	.short	(.L_15 - .L_14)
.L_14:
        /*002c*/ 	.word	0x00000000
        /*0030*/ 	.short	0x0001
        /*0032*/ 	.short	0x0008
        /*0034*/ 	.byte	0x00, 0xf0, 0x21, 0x00


	//----- nvinfo : EIATTR_KPARAM_INFO
	.align		4
.L_15:
        /*0038*/ 	.byte	0x04, 0x17
        /*003a*/ 	.short	(.L_17 - .L_16)
.L_16:
        /*003c*/ 	.word	0x00000000
        /*0040*/ 	.short	0x0000
        /*0042*/ 	.short	0x0000
        /*0044*/ 	.byte	0x00, 0xf0, 0x21, 0x00


	//----- nvinfo : EIATTR_MAXREG_COUNT
	.align		4
.L_17:
        /*0048*/ 	.byte	0x03, 0x1b
        /*004a*/ 	.short	0x00ff


	//----- nvinfo : EIATTR_EXIT_INSTR_OFFSETS
	.align		4
        /*004c*/ 	.byte	0x04, 0x1c
        /*004e*/ 	.short	(.L_19 - .L_18)


	//   ....[0]....
.L_18:
        /*0050*/ 	.word	0x00000290


	//----- nvinfo : EIATTR_MAX_THREADS
	.align		4
.L_19:
        /*0054*/ 	.byte	0x04, 0x05
        /*0056*/ 	.short	(.L_21 - .L_20)
.L_20:
        /*0058*/ 	.word	0x00000100
        /*005c*/ 	.word	0x00000001
        /*0060*/ 	.word	0x00000001
.L_21:


//--------------------- .nv.rel.action            --------------------------
	.section	.nv.rel.action,"",@"SHT_CUDA_RELOCINFO"
	.align	8
	.sectionentsize	8
        /*0000*/ 	.byte	0x73, 0x00, 0x00, 0x00, 0x00, 0x00, 0x00, 0x00, 0x00, 0x00, 0x00, 0x11, 0x25, 0x00, 0x05, 0x36


//--------------------- .nv.constant0.triton__0d1d2de --------------------------
	.section	.nv.constant0.triton__0d1d2de,"a",@progbits
	.align	4
.nv.constant0.triton__0d1d2de:
	.zero		372


//--------------------- .text.triton__0d1d2de     --------------------------
	.section	.text.triton__0d1d2de,"ax",@progbits
	.sectioninfo	@"SHI_REGISTERS=12"
	.align	128
        .global         triton__0d1d2de
        .type           triton__0d1d2de,@function
        .size           triton__0d1d2de,(.L_x_1 - triton__0d1d2de)
        .other          triton__0d1d2de,@"STO_CUDA_ENTRY STV_DEFAULT"
triton__0d1d2de:
.text.triton__0d1d2de:
[----:B------:R-:W-:-:S02]  /*0000*/  IMAD.MOV.U32 R1, RZ, RZ, c[0x0][0x28] ;  /* 0x00000a00ff017624 */ /* 0x000fc400078e00ff */
[----:B------:R-:W0:Y:S01]  /*0010*/  S2R R0, SR_TID.X ;  /* 0x0000000000007919 */ /* 0x000e220000002100 */
[----:B------:R-:W-:Y:S01]  /*0020*/  IMAD.MOV.U32 R9, RZ, RZ, 0x2 ;  /* 0x00000002ff097424 */ /* 0x000fe200078e00ff */
[----:B------:R-:W-:Y:S02]  /*0030*/  ULDC.64 UR4, c[0x0][0x118] ;  /* 0x0000460000047ab9 */ /* 0x000fe40000000a00 */
[----:B------:R-:W1:Y:S01]  /*0040*/  S2R R5, SR_CTAID.X ;  /* 0x0000000000057919 */ /* 0x000e620000002500 */
[----:B0-----:R-:W-:Y:S01]  /*0050*/  IMAD.SHL.U32 R0, R0, 0x2, RZ ;  /* 0x0000000200007824 */ /* 0x001fe200078e00ff */
[----:B-1----:R-:W-:-:S04]  /*0060*/  SHF.R.S32.HI R3, RZ, 0x16, R5 ;  /* 0x00000016ff037819 */ /* 0x002fc80000011405 */
[----:B------:R-:W-:Y:S02]  /*0070*/  LOP3.LUT R0, R0, 0x1fe, RZ, 0xc0, !PT ;  /* 0x000001fe00007812 */ /* 0x000fe400078ec0ff */
[----:B------:R-:W-:-:S03]  /*0080*/  SGXT R3, R3, 0x1 ;  /* 0x000000010303781a */ /* 0x000fc60000000200 */
[----:B------:R-:W-:-:S05]  /*0090*/  IMAD R0, R5, 0x200, R0 ;  /* 0x0000020005007824 */ /* 0x000fca00078e0200 */
[CC--:B------:R-:W-:Y:S02]  /*00a0*/  LEA.HI R2, R3.reuse, R0.reuse, RZ, 0x16 ;  /* 0x0000000003027211 */ /* 0x0c0fe400078fb0ff */
[CC--:B------:R-:W-:Y:S02]  /*00b0*/  LEA.HI R6, R3.reuse, R0.reuse, RZ, 0x19 ;  /* 0x0000000003067211 */ /* 0x0c0fe400078fc8ff */
[----:B------:R-:W-:Y:S02]  /*00c0*/  SHF.R.S32.HI R4, RZ, 0x16, R2 ;  /* 0x00000016ff047819 */ /* 0x000fe40000011402 */
[----:B------:R-:W-:Y:S01]  /*00d0*/  LEA.HI R2, R3, R0, RZ, 0x8 ;  /* 0x0000000003027211 */ /* 0x000fe200078f40ff */
[----:B------:R-:W-:Y:S01]  /*00e0*/  IMAD.SHL.U32 R6, R6, 0x2, RZ ;  /* 0x0000000206067824 */ /* 0x000fe200078e00ff */
[----:B------:R-:W-:Y:S02]  /*00f0*/  LOP3.LUT R5, R4, 0xffff, RZ, 0xc0, !PT ;  /* 0x0000ffff04057812 */ /* 0x000fe400078ec0ff */
[----:B------:R-:W-:-:S02]  /*0100*/  SHF.R.S32.HI R3, RZ, 0x8, R2 ;  /* 0x00000008ff037819 */ /* 0x000fc40000011402 */
[----:B------:R-:W-:Y:S02]  /*0110*/  LEA.HI R5, R5, R4, RZ, 0x13 ;  /* 0x0000000405057211 */ /* 0x000fe400078f98ff */
[----:B------:R-:W-:Y:S02]  /*0120*/  SHF.R.S32.HI R8, RZ, 0x1f, R2 ;  /* 0x0000001fff087819 */ /* 0x000fe40000011402 */
[----:B------:R-:W-:Y:S02]  /*0130*/  LOP3.LUT R5, R5, 0xfff8, RZ, 0xc0, !PT ;  /* 0x0000fff805057812 */ /* 0x000fe400078ec0ff */
[----:B------:R-:W-:Y:S02]  /*0140*/  LEA.HI R8, R8, R3, RZ, 0xd ;  /* 0x0000000308087211 */ /* 0x000fe400078f68ff */
[----:B------:R-:W-:Y:S01]  /*0150*/  LOP3.LUT R6, R6, 0xfc000000, RZ, 0xc0, !PT ;  /* 0xfc00000006067812 */ /* 0x000fe200078ec0ff */
[----:B------:R-:W-:Y:S01]  /*0160*/  IMAD.MOV R5, RZ, RZ, -R5 ;  /* 0x000000ffff057224 */ /* 0x000fe200078e0a05 */
[----:B------:R-:W-:-:S04]  /*0170*/  LOP3.LUT R8, R8, 0x7e000, RZ, 0xc0, !PT ;  /* 0x0007e00008087812 */ /* 0x000fc800078ec0ff */
[----:B------:R-:W-:Y:S01]  /*0180*/  PRMT R7, R5, 0x7710, RZ ;  /* 0x0000771005077816 */ /* 0x000fe200000000ff */
[----:B------:R-:W-:Y:S01]  /*0190*/  IMAD.IADD R8, R3, 0x1, -R8 ;  /* 0x0000000103087824 */ /* 0x000fe200078e0a08 */
[----:B------:R-:W-:-:S03]  /*01a0*/  LOP3.LUT R5, R2, 0xffffff00, RZ, 0xc0, !PT ;  /* 0xffffff0002057812 */ /* 0x000fc600078ec0ff */
[----:B------:R-:W-:Y:S01]  /*01b0*/  IMAD.IADD R4, R4, 0x1, R7 ;  /* 0x0000000104047824 */ /* 0x000fe200078e0207 */
[----:B------:R-:W-:-:S04]  /*01c0*/  IADD3 R5, R6, R0, -R5 ;  /* 0x0000000006057210 */ /* 0x000fc80007ffe805 */
[----:B------:R-:W-:Y:S01]  /*01d0*/  PRMT R2, R4, 0x9910, RZ ;  /* 0x0000991004027816 */ /* 0x000fe200000000ff */
[----:B------:R-:W-:-:S04]  /*01e0*/  IMAD R5, R8, 0x2000, R5 ;  /* 0x0000200008057824 */ /* 0x000fc800078e0205 */
[----:B------:R-:W-:-:S05]  /*01f0*/  IMAD R5, R2, 0x400, R5 ;  /* 0x0000040002057824 */ /* 0x000fca00078e0205 */
[----:B------:R-:W-:-:S05]  /*0200*/  IADD3 R2, R5, 0x300, RZ ;  /* 0x0000030005027810 */ /* 0x000fca0007ffe0ff */
[----:B------:R-:W-:-:S06]  /*0210*/  IMAD.WIDE R2, R2, R9, c[0x0][0x160] ;  /* 0x0000580002027625 */ /* 0x000fcc00078e0209 */
[----:B------:R-:W2:Y:S02]  /*0220*/  LDG.E.EL R2, [R2.64] ;  /* 0x0000000402027981 */ /* 0x000ea4000c2e1900 */
[C---:B--2---:R-:W-:Y:S01]  /*0230*/  PRMT R4, R2.reuse, 0x7632, R4 ;  /* 0x0000763202047816 */ /* 0x044fe20000000004 */
[----:B------:R-:W-:-:S04]  /*0240*/  IMAD.U32 R6, R2, 0x10000, RZ ;  /* 0x0001000002067824 */ /* 0x000fc800078e00ff */
[----:B------:R-:W-:Y:S02]  /*0250*/  IMAD.U32 R7, R4, 0x10000, RZ ;  /* 0x0001000004077824 */ /* 0x000fe400078e00ff */
[----:B------:R-:W-:-:S03]  /*0260*/  IMAD.WIDE R4, R0, R9, c[0x0][0x168] ;  /* 0x00005a0000047625 */ /* 0x000fc600078e0209 */
[----:B------:R-:W-:-:S05]  /*0270*/  F2FP.BF16.F32.PACK_AB R7, R7, R6 ;  /* 0x000000060707723e */ /* 0x000fca00000010ff */
[----:B------:R-:W-:Y:S01]  /*0280*/  STG.E [R4.64], R7 ;  /* 0x0000000704007986 */ /* 0x000fe2000c101904 */
[----:B------:R-:W-:Y:S05]  /*0290*/  EXIT ;  /* 0x000000000000794d */ /* 0x000fea0003800000 */
.L_x_0:
[----:B------:R-:W-:-:S00]  /*02a0*/  BRA `(.L_x_0) ;  /* 0xfffffff000007947 */ /* 0x000fc0000383ffff */
[----:B------:R-:W-:-:S00]  /*02b0*/  NOP ;  /* 0x0000000000007918 */ /* 0x000fc00000000000 */
        /* <DEDUP_REMOVED lines=12> */
.L_x_1:
